//
// Generated by NVIDIA NVVM Compiler
//
// Compiler Build ID: CL-36424714
// Cuda compilation tools, release 13.0, V13.0.88
// Based on NVVM 20.0.0
//

.version 9.0
.target sm_100
.address_size 64

	// .globl	_Z5recipPdS_

.visible .entry _Z5recipPdS_(
	.param .u64 .ptr .align 1 _Z5recipPdS__param_0,
	.param .u64 .ptr .align 1 _Z5recipPdS__param_1
)
{
	.reg .b64 	%rd<5>;
	.reg .b64 	%fd<9>;

	ld.param.u64 	%rd1, [_Z5recipPdS__param_0];
	ld.param.u64 	%rd2, [_Z5recipPdS__param_1];
	cvta.to.global.u64 	%rd3, %rd2;
	cvta.to.global.u64 	%rd4, %rd1;
	ld.global.f64 	%fd1, [%rd4];
	rcp.rm.f64 	%fd2, %fd1;
	st.global.f64 	[%rd3], %fd2;
	ld.global.f64 	%fd3, [%rd4];
	rcp.rn.f64 	%fd4, %fd3;
	st.global.f64 	[%rd3+8], %fd4;
	ld.global.f64 	%fd5, [%rd4];
	rcp.rp.f64 	%fd6, %fd5;
	st.global.f64 	[%rd3+16], %fd6;
	ld.global.f64 	%fd7, [%rd4];
	rcp.rz.f64 	%fd8, %fd7;
	st.global.f64 	[%rd3+24], %fd8;
	ret;

}


// ===== COMPILED SASS (sm_100) =====

	.target	sm_100

	.elftype	@"ET_EXEC"


//--------------------- .note.nv.tkinfo           --------------------------
	.section	.note.nv.tkinfo,"",@"SHT_NOTE"
	.sectionflags	@"SHF_NOTE_NV_TKINFO"
	.tkinfo
        /*0018*/ 	.word	0x00000002
        /*0030*/ 	.string	""
        /*0030*/ 	.string	"ptxas"
        /*0030*/ 	.string	"Cuda compilation tools, release 13.0, V13.0.88"
        /*0030*/ 	.string	"Build cuda_13.0.r13.0/compiler.36424714_0"
        /*0030*/ 	.string	"-arch sm_100 -m 64 "



//--------------------- .note.nv.cuinfo           --------------------------
	.section	.note.nv.cuinfo,"",@"SHT_NOTE"
	.sectionflags	@"SHF_NOTE_NV_CUINFO"
        /*0018*/ 	.short	0x0002
        /*001a*/ 	.short	0x0064
        /*001c*/ 	.short	0x0082
	.zero		2


//--------------------- .nv.info                  --------------------------
	.section	.nv.info,"",@"SHT_CUDA_INFO"
	.align	4


	//----- nvinfo : EIATTR_REGCOUNT
	.align		4
        /*0000*/ 	.byte	0x04, 0x2f
        /*0002*/ 	.short	(.L_1 - .L_0)
	.align		4
.L_0:
        /*0004*/ 	.word	index@(_Z5recipPdS_)
        /*0008*/ 	.word	0x00000014


	//----- nvinfo : EIATTR_FRAME_SIZE
	.align		4
.L_1:
        /*000c*/ 	.byte	0x04, 0x11
        /*000e*/ 	.short	(.L_3 - .L_2)
	.align		4
.L_2:
        /*0010*/ 	.word	index@($__internal_3_$__cuda_sm20_rcp_rz_f64)
        /*0014*/ 	.word	0x00000000


	//----- nvinfo : EIATTR_FRAME_SIZE
	.align		4
.L_3:
        /*0018*/ 	.byte	0x04, 0x11
        /*001a*/ 	.short	(.L_5 - .L_4)
	.align		4
.L_4:
        /*001c*/ 	.word	index@($__internal_2_$__cuda_sm20_rcp_ru_f64)
        /*0020*/ 	.word	0x00000000


	//----- nvinfo : EIATTR_FRAME_SIZE
	.align		4
.L_5:
        /*0024*/ 	.byte	0x04, 0x11
        /*0026*/ 	.short	(.L_7 - .L_6)
	.align		4
.L_6:
        /*0028*/ 	.word	index@($__internal_1_$__cuda_sm20_rcp_rd_f64)
        /*002c*/ 	.word	0x00000000


	//----- nvinfo : EIATTR_FRAME_SIZE
	.align		4
.L_7:
        /*0030*/ 	.byte	0x04, 0x11
        /*0032*/ 	.short	(.L_9 - .L_8)
	.align		4
.L_8:
        /*0034*/ 	.word	index@($__internal_0_$__cuda_sm20_dblrcp_rn_slowpath_v3)
        /*0038*/ 	.word	0x00000000


	//----- nvinfo : EIATTR_FRAME_SIZE
	.align		4
.L_9:
        /*003c*/ 	.byte	0x04, 0x11
        /*003e*/ 	.short	(.L_11 - .L_10)
	.align		4
.L_10:
        /*0040*/ 	.word	index@(_Z5recipPdS_)
        /*0044*/ 	.word	0x00000000


	//----- nvinfo : EIATTR_MIN_STACK_SIZE
	.align		4
.L_11:
        /*0048*/ 	.byte	0x04, 0x12
        /*004a*/ 	.short	(.L_13 - .L_12)
	.align		4
.L_12:
        /*004c*/ 	.word	index@(_Z5recipPdS_)
        /*0050*/ 	.word	0x00000000
.L_13:


//--------------------- .nv.compat                --------------------------
	.section	.nv.compat,"",@"SHT_CUDA_COMPAT_INFO"
	.align	4
        /*0000*/ 	.byte	0x02, 0x09, 0x00, 0x00, 0x02, 0x02, 0x01, 0x00, 0x02, 0x05, 0x05, 0x00, 0x03, 0x07, 0x01, 0x01
        /*0010*/ 	.byte	0x02, 0x03, 0x00, 0x00, 0x02, 0x06, 0x01, 0x00, 0x04, 0x0b, 0x08, 0x00, 0x01, 0x00, 0x00, 0x00
        /*0020*/ 	.byte	0x00, 0x00, 0x00, 0x00


//--------------------- .nv.info._Z5recipPdS_     --------------------------
	.section	.nv.info._Z5recipPdS_,"",@"SHT_CUDA_INFO"
	.sectionflags	@""
	.align	4


	//----- nvinfo : EIATTR_CUDA_API_VERSION
	.align		4
        /*0000*/ 	.byte	0x04, 0x37
        /*0002*/ 	.short	(.L_15 - .L_14)
.L_14:
        /*0004*/ 	.word	0x00000082


	//----- nvinfo : EIATTR_KPARAM_INFO
	.align		4
.L_15:
        /*0008*/ 	.byte	0x04, 0x17
        /*000a*/ 	.short	(.L_17 - .L_16)
.L_16:
        /*000c*/ 	.word	0x00000000
        /*0010*/ 	.short	0x0001
        /*0012*/ 	.short	0x0008
        /*0014*/ 	.byte	0x00, 0xf5, 0x21, 0x00


	//----- nvinfo : EIATTR_KPARAM_INFO
	.align		4
.L_17:
        /*0018*/ 	.byte	0x04, 0x17
        /*001a*/ 	.short	(.L_19 - .L_18)
.L_18:
        /*001c*/ 	.word	0x00000000
        /*0020*/ 	.short	0x0000
        /*0022*/ 	.short	0x0000
        /*0024*/ 	.byte	0x00, 0xf5, 0x21, 0x00


	//----- nvinfo : EIATTR_SPARSE_MMA_MASK
	.align		4
.L_19:
        /*0028*/ 	.byte	0x03, 0x50
        /*002a*/ 	.short	0x0000


	//----- nvinfo : EIATTR_MAXREG_COUNT
	.align		4
        /*002c*/ 	.byte	0x03, 0x1b
        /*002e*/ 	.short	0x00ff


	//----- nvinfo : EIATTR_MERCURY_ISA_VERSION
	.align		4
        /*0030*/ 	.byte	0x03, 0x5f
        /*0032*/ 	.short	0x0101


	//----- nvinfo : EIATTR_VRC_CTA_INIT_COUNT
	.align		4
        /*0034*/ 	.byte	0x02, 0x4a
	.zero		1
	.zero		1


	//----- nvinfo : EIATTR_EXIT_INSTR_OFFSETS
	.align		4
        /*0038*/ 	.byte	0x04, 0x1c
        /*003a*/ 	.short	(.L_21 - .L_20)


	//   ....[0]....
.L_20:
        /*003c*/ 	.word	0x000002b0


	//----- nvinfo : EIATTR_CRS_STACK_SIZE
	.align		4
.L_21:
        /*0040*/ 	.byte	0x04, 0x1e
        /*0042*/ 	.short	(.L_23 - .L_22)
.L_22:
        /*0044*/ 	.word	0x00000000


	//----- nvinfo : EIATTR_CBANK_PARAM_SIZE
	.align		4
.L_23:
        /*0048*/ 	.byte	0x03, 0x19
        /*004a*/ 	.short	0x0010


	//----- nvinfo : EIATTR_PARAM_CBANK
	.align		4
        /*004c*/ 	.byte	0x04, 0x0a
        /*004e*/ 	.short	(.L_25 - .L_24)
	.align		4
.L_24:
        /*0050*/ 	.word	index@(.nv.constant0._Z5recipPdS_)
        /*0054*/ 	.short	0x0380
        /*0056*/ 	.short	0x0010


	//----- nvinfo : EIATTR_SW_WAR
	.align		4
.L_25:
        /*0058*/ 	.byte	0x04, 0x36
        /*005a*/ 	.short	(.L_27 - .L_26)
.L_26:
        /*005c*/ 	.word	0x00000008
.L_27:


//--------------------- .nv.callgraph             --------------------------
	.section	.nv.callgraph,"",@"SHT_CUDA_CALLGRAPH"
	.align	4
	.sectionentsize	8
	.align		4
        /*0000*/ 	.word	0x00000000
	.align		4
        /*0004*/ 	.word	0xffffffff
	.align		4
        /*0008*/ 	.word	0x00000000
	.align		4
        /*000c*/ 	.word	0xfffffffe
	.align		4
        /*0010*/ 	.word	0x00000000
	.align		4
        /*0014*/ 	.word	0xfffffffd
	.align		4
        /*0018*/ 	.word	0x00000000
	.align		4
        /*001c*/ 	.word	0xfffffffc


//--------------------- .text._Z5recipPdS_        --------------------------
	.section	.text._Z5recipPdS_,"ax",@progbits
	.align	128
        .global         _Z5recipPdS_
        .type           _Z5recipPdS_,@function
        .size           _Z5recipPdS_,(.L_x_20 - _Z5recipPdS_)
        .other          _Z5recipPdS_,@"STO_CUDA_ENTRY STV_DEFAULT"
_Z5recipPdS_:
.text._Z5recipPdS_:
[----:B------:R-:W-:Y:S08]  /*0000*/  LDC R1, c[0x0][0x37c] ;  /* 0x0000df00ff017b82 */ /* 0x000ff00000000800 */
[----:B------:R-:W0:Y:S01]  /*0010*/  LDC.64 R2, c[0x0][0x380] ;  /* 0x0000e000ff027b82 */ /* 0x000e220000000a00 */
[----:B------:R-:W0:Y:S02]  /*0020*/  LDCU.64 UR4, c[0x0][0x358] ;  /* 0x00006b00ff0477ac */ /* 0x000e240008000a00 */
[----:B0-----:R0:W5:Y:S01]  /*0030*/  LDG.E.64 R4, desc[UR4][R2.64] ;  /* 0x0000000402047981 */ /* 0x001162000c1e1b00 */
[----:B------:R-:W-:-:S07]  /*0040*/  MOV R0, 0x60 ;  /* 0x0000006000007802 */ /* 0x000fce0000000f00 */
[----:B0----5:R-:W-:Y:S05]  /*0050*/  CALL.REL.NOINC `($__internal_1_$__cuda_sm20_rcp_rd_f64) ;  /* 0x0000000400447944 */ /* 0x021fea0003c00000 */
[----:B------:R-:W0:Y:S01]  /*0060*/  LDC.64 R4, c[0x0][0x388] ;  /* 0x0000e200ff047b82 */ /* 0x000e220000000a00 */
[----:B------:R-:W-:Y:S02]  /*0070*/  IMAD.MOV.U32 R2, RZ, RZ, R8 ;  /* 0x000000ffff027224 */ /* 0x000fe400078e0008 */
[----:B------:R-:W-:-:S05]  /*0080*/  IMAD.MOV.U32 R3, RZ, RZ, R9 ;  /* 0x000000ffff037224 */ /* 0x000fca00078e0009 */
[----:B------:R-:W1:Y:S01]  /*0090*/  LDC.64 R6, c[0x0][0x380] ;  /* 0x0000e000ff067b82 */ /* 0x000e620000000a00 */
[----:B0-----:R0:W-:Y:S04]  /*00a0*/  STG.E.64 desc[UR4][R4.64], R2 ;  /* 0x0000000204007986 */ /* 0x0011e8000c101b04 */
[----:B-1----:R-:W2:Y:S02]  /*00b0*/  LDG.E.64 R6, desc[UR4][R6.64] ;  /* 0x0000000406067981 */ /* 0x002ea4000c1e1b00 */
[----:B--2---:R-:W1:Y:S01]  /*00c0*/  MUFU.RCP64H R9, R7 ;  /* 0x0000000700097308 */ /* 0x004e620000001800 */
[----:B------:R-:W-:-:S05]  /*00d0*/  VIADD R8, R7, 0x300402 ;  /* 0x0030040207087836 */ /* 0x000fca0000000000 */
[----:B------:R-:W-:Y:S01]  /*00e0*/  FSETP.GEU.AND P0, PT, |R8|, 5.8789094863358348022e-39, PT ;  /* 0x004004020800780b */ /* 0x000fe20003f0e200 */
[----:B-1----:R-:W-:-:S08]  /*00f0*/  DFMA R10, -R6, R8, 1 ;  /* 0x3ff00000060a742b */ /* 0x002fd00000000108 */
[----:B------:R-:W-:-:S08]  /*0100*/  DFMA R10, R10, R10, R10 ;  /* 0x0000000a0a0a722b */ /* 0x000fd0000000000a */
[----:B------:R-:W-:-:S08]  /*0110*/  DFMA R10, R8, R10, R8 ;  /* 0x0000000a080a722b */ /* 0x000fd00000000008 */
[----:B------:R-:W-:-:S08]  /*0120*/  DFMA R12, -R6, R10, 1 ;  /* 0x3ff00000060c742b */ /* 0x000fd0000000010a */
[----:B------:R-:W-:Y:S01]  /*0130*/  DFMA R10, R10, R12, R10 ;  /* 0x0000000c0a0a722b */ /* 0x000fe2000000000a */
[----:B0-----:R-:W-:Y:S10]  /*0140*/  @P0 BRA `(.L_x_0) ;  /* 0x0000000000100947 */ /* 0x001ff40003800000 */
[----:B------:R-:W-:-:S05]  /*0150*/  LOP3.LUT R0, R7, 0x7fffffff, RZ, 0xc0, !PT ;  /* 0x7fffffff07007812 */ /* 0x000fca00078ec0ff */
[----:B------:R-:W-:Y:S01]  /*0160*/  VIADD R9, R0, 0xfff00000 ;  /* 0xfff0000000097836 */ /* 0x000fe20000000000 */
[----:B------:R-:W-:-:S07]  /*0170*/  MOV R0, 0x190 ;  /* 0x0000019000007802 */ /* 0x000fce0000000f00 */
[----:B------:R-:W-:Y:S05]  /*0180*/  CALL.REL.NOINC `($__internal_0_$__cuda_sm20_dblrcp_rn_slowpath_v3) ;  /* 0x00000000004c7944 */ /* 0x000fea0003c00000 */
.L_x_0:
[----:B------:R-:W0:Y:S08]  /*0190*/  LDC.64 R2, c[0x0][0x388] ;  /* 0x0000e200ff027b82 */ /* 0x000e300000000a00 */
[----:B------:R-:W1:Y:S01]  /*01a0*/  LDC.64 R4, c[0x0][0x380] ;  /* 0x0000e000ff047b82 */ /* 0x000e620000000a00 */
[----:B0-----:R0:W-:Y:S04]  /*01b0*/  STG.E.64 desc[UR4][R2.64+0x8], R10 ;  /* 0x0000080a02007986 */ /* 0x0011e8000c101b04 */
[----:B-1----:R-:W5:Y:S01]  /*01c0*/  LDG.E.64 R4, desc[UR4][R4.64] ;  /* 0x0000000404047981 */ /* 0x002f62000c1e1b00 */
[----:B------:R-:W-:-:S07]  /*01d0*/  MOV R0, 0x1f0 ;  /* 0x000001f000007802 */ /* 0x000fce0000000f00 */
[----:B0----5:R-:W-:Y:S05]  /*01e0*/  CALL.REL.NOINC `($__internal_2_$__cuda_sm20_rcp_ru_f64) ;  /* 0x0000000800507944 */ /* 0x021fea0003c00000 */
[----:B------:R-:W0:Y:S01]  /*01f0*/  LDC.64 R6, c[0x0][0x388] ;  /* 0x0000e200ff067b82 */ /* 0x000e220000000a00 */
[----:B------:R-:W-:Y:S02]  /*0200*/  IMAD.MOV.U32 R2, RZ, RZ, R8 ;  /* 0x000000ffff027224 */ /* 0x000fe400078e0008 */
[----:B------:R-:W-:-:S05]  /*0210*/  IMAD.MOV.U32 R3, RZ, RZ, R9 ;  /* 0x000000ffff037224 */ /* 0x000fca00078e0009 */
[----:B------:R-:W1:Y:S01]  /*0220*/  LDC.64 R4, c[0x0][0x380] ;  /* 0x0000e000ff047b82 */ /* 0x000e620000000a00 */
[----:B0-----:R0:W-:Y:S04]  /*0230*/  STG.E.64 desc[UR4][R6.64+0x10], R2 ;  /* 0x0000100206007986 */ /* 0x0011e8000c101b04 */
[----:B-1----:R-:W5:Y:S01]  /*0240*/  LDG.E.64 R4, desc[UR4][R4.64] ;  /* 0x0000000404047981 */ /* 0x002f62000c1e1b00 */
[----:B------:R-:W-:-:S07]  /*0250*/  MOV R0, 0x270 ;  /* 0x0000027000007802 */ /* 0x000fce0000000f00 */
[----:B0----5:R-:W-:Y:S05]  /*0260*/  CALL.REL.NOINC `($__internal_3_$__cuda_sm20_rcp_rz_f64) ;  /* 0x0000000c00a47944 */ /* 0x021fea0003c00000 */
[----:B------:R-:W0:Y:S01]  /*0270*/  LDC.64 R4, c[0x0][0x388] ;  /* 0x0000e200ff047b82 */ /* 0x000e220000000a00 */
[----:B------:R-:W-:Y:S02]  /*0280*/  IMAD.MOV.U32 R2, RZ, RZ, R6 ;  /* 0x000000ffff027224 */ /* 0x000fe400078e0006 */
[----:B------:R-:W-:-:S05]  /*0290*/  IMAD.MOV.U32 R3, RZ, RZ, R7 ;  /* 0x000000ffff037224 */ /* 0x000fca00078e0007 */
[----:B0-----:R-:W-:Y:S01]  /*02a0*/  STG.E.64 desc[UR4][R4.64+0x18], R2 ;  /* 0x0000180204007986 */ /* 0x001fe2000c101b04 */
[----:B------:R-:W-:Y:S05]  /*02b0*/  EXIT ;  /* 0x000000000000794d */ /* 0x000fea0003800000 */
        .weak           $__internal_0_$__cuda_sm20_dblrcp_rn_slowpath_v3
        .type           $__internal_0_$__cuda_sm20_dblrcp_rn_slowpath_v3,@function
        .size           $__internal_0_$__cuda_sm20_dblrcp_rn_slowpath_v3,($__internal_1_$__cuda_sm20_rcp_rd_f64 - $__internal_0_$__cuda_sm20_dblrcp_rn_slowpath_v3)
$__internal_0_$__cuda_sm20_dblrcp_rn_slowpath_v3:
[----:B------:R-:W-:Y:S02]  /*02c0*/  IMAD.MOV.U32 R2, RZ, RZ, R6 ;  /* 0x000000ffff027224 */ /* 0x000fe400078e0006 */
[----:B------:R-:W-:-:S06]  /*02d0*/  IMAD.MOV.U32 R3, RZ, RZ, R7 ;  /* 0x000000ffff037224 */ /* 0x000fcc00078e0007 */
[----:B------:R-:W-:-:S14]  /*02e0*/  DSETP.GTU.AND P0, PT, |R2|, +INF , PT ;  /* 0x7ff000000200742a */ /* 0x000fdc0003f0c200 */
[----:B------:R-:W-:Y:S05]  /*02f0*/  @P0 BRA `(.L_x_1) ;  /* 0x0000000000800947 */ /* 0x000fea0003800000 */
[----:B------:R-:W-:-:S05]  /*0300*/  LOP3.LUT R6, R7, 0x7fffffff, RZ, 0xc0, !PT ;  /* 0x7fffffff07067812 */ /* 0x000fca00078ec0ff */
[----:B------:R-:W-:-:S05]  /*0310*/  VIADD R4, R6, 0xffffffff ;  /* 0xffffffff06047836 */ /* 0x000fca0000000000 */
[----:B------:R-:W-:-:S13]  /*0320*/  ISETP.GE.U32.AND P0, PT, R4, 0x7fefffff, PT ;  /* 0x7fefffff0400780c */ /* 0x000fda0003f06070 */
[----:B------:R-:W-:Y:S01]  /*0330*/  @P0 LOP3.LUT R5, R3, 0x7ff00000, RZ, 0x3c, !PT ;  /* 0x7ff0000003050812 */ /* 0x000fe200078e3cff */
[----:B------:R-:W-:Y:S01]  /*0340*/  @P0 IMAD.MOV.U32 R4, RZ, RZ, RZ ;  /* 0x000000ffff040224 */ /* 0x000fe200078e00ff */
[----:B------:R-:W-:Y:S06]  /*0350*/  @P0 BRA `(.L_x_2) ;  /* 0x0000000000700947 */ /* 0x000fec0003800000 */
[----:B------:R-:W-:-:S13]  /*0360*/  ISETP.GE.U32.AND P0, PT, R6, 0x1000001, PT ;  /* 0x010000010600780c */ /* 0x000fda0003f06070 */
[----:B------:R-:W-:Y:S05]  /*0370*/  @!P0 BRA `(.L_x_3) ;  /* 0x0000000000388947 */ /* 0x000fea0003800000 */
[----:B------:R-:W-:Y:S02]  /*0380*/  VIADD R5, R3, 0xc0200000 ;  /* 0xc020000003057836 */ /* 0x000fe40000000000 */
[----:B------:R-:W-:Y:S02]  /*0390*/  IMAD.MOV.U32 R4, RZ, RZ, R2 ;  /* 0x000000ffff047224 */ /* 0x000fe400078e0002 */
[----:B------:R-:W0:Y:S01]  /*03a0*/  MUFU.RCP64H R7, R5 ;  /* 0x0000000500077308 */ /* 0x000e220000001800 */
[----:B------:R-:W-:-:S06]  /*03b0*/  IMAD.MOV.U32 R6, RZ, RZ, R9 ;  /* 0x000000ffff067224 */ /* 0x000fcc00078e0009 */
[----:B0-----:R-:W-:-:S08]  /*03c0*/  DFMA R8, -R4, R6, 1 ;  /* 0x3ff000000408742b */ /* 0x001fd00000000106 */
[----:B------:R-:W-:-:S08]  /*03d0*/  DFMA R8, R8, R8, R8 ;  /* 0x000000080808722b */ /* 0x000fd00000000008 */
[----:B------:R-:W-:-:S08]  /*03e0*/  DFMA R8, R6, R8, R6 ;  /* 0x000000080608722b */ /* 0x000fd00000000006 */
[----:B------:R-:W-:-:S08]  /*03f0*/  DFMA R6, -R4, R8, 1 ;  /* 0x3ff000000406742b */ /* 0x000fd00000000108 */
[----:B------:R-:W-:-:S08]  /*0400*/  DFMA R6, R8, R6, R8 ;  /* 0x000000060806722b */ /* 0x000fd00000000008 */
[----:B------:R-:W-:-:S08]  /*0410*/  DMUL R6, R6, 2.2250738585072013831e-308 ;  /* 0x0010000006067828 */ /* 0x000fd00000000000 */
[----:B------:R-:W-:-:S08]  /*0420*/  DFMA R2, -R2, R6, 1 ;  /* 0x3ff000000202742b */ /* 0x000fd00000000106 */
[----:B------:R-:W-:-:S08]  /*0430*/  DFMA R2, R2, R2, R2 ;  /* 0x000000020202722b */ /* 0x000fd00000000002 */
[----:B------:R-:W-:Y:S01]  /*0440*/  DFMA R4, R6, R2, R6 ;  /* 0x000000020604722b */ /* 0x000fe20000000006 */
[----:B------:R-:W-:Y:S10]  /*0450*/  BRA `(.L_x_2) ;  /* 0x0000000000307947 */ /* 0x000ff40003800000 */
.L_x_3:
[----:B------:R-:W-:Y:S01]  /*0460*/  DMUL R2, R2, 8.11296384146066816958e+31 ;  /* 0x4690000002027828 */ /* 0x000fe20000000000 */
[----:B------:R-:W-:-:S05]  /*0470*/  IMAD.MOV.U32 R4, RZ, RZ, R9 ;  /* 0x000000ffff047224 */ /* 0x000fca00078e0009 */
[----:B------:R-:W0:Y:S02]  /*0480*/  MUFU.RCP64H R5, R3 ;  /* 0x0000000300057308 */ /* 0x000e240000001800 */
[----:B0-----:R-:W-:-:S08]  /*0490*/  DFMA R6, -R2, R4, 1 ;  /* 0x3ff000000206742b */ /* 0x001fd00000000104 */
[----:B------:R-:W-:-:S08]  /*04a0*/  DFMA R6, R6, R6, R6 ;  /* 0x000000060606722b */ /* 0x000fd00000000006 */
[----:B------:R-:W-:-:S08]  /*04b0*/  DFMA R6, R4, R6, R4 ;  /* 0x000000060406722b */ /* 0x000fd00000000004 */
[----:B------:R-:W-:-:S08]  /*04c0*/  DFMA R4, -R2, R6, 1 ;  /* 0x3ff000000204742b */ /* 0x000fd00000000106 */
[----:B------:R-:W-:-:S08]  /*04d0*/  DFMA R4, R6, R4, R6 ;  /* 0x000000040604722b */ /* 0x000fd00000000006 */
[----:B------:R-:W-:Y:S01]  /*04e0*/  DMUL R4, R4, 8.11296384146066816958e+31 ;  /* 0x4690000004047828 */ /* 0x000fe20000000000 */
[----:B------:R-:W-:Y:S10]  /*04f0*/  BRA `(.L_x_2) ;  /* 0x0000000000087947 */ /* 0x000ff40003800000 */
.L_x_1:
[----:B------:R-:W-:Y:S01]  /*0500*/  LOP3.LUT R5, R3, 0x80000, RZ, 0xfc, !PT ;  /* 0x0008000003057812 */ /* 0x000fe200078efcff */
[----:B------:R-:W-:-:S07]  /*0510*/  IMAD.MOV.U32 R4, RZ, RZ, R2 ;  /* 0x000000ffff047224 */ /* 0x000fce00078e0002 */
.L_x_2:
[----:B------:R-:W-:Y:S01]  /*0520*/  IMAD.MOV.U32 R2, RZ, RZ, R0 ;  /* 0x000000ffff027224 */ /* 0x000fe200078e0000 */
[----:B------:R-:W-:Y:S01]  /*0530*/  MOV R10, R4 ;  /* 0x00000004000a7202 */ /* 0x000fe20000000f00 */
[----:B------:R-:W-:Y:S02]  /*0540*/  IMAD.MOV.U32 R3, RZ, RZ, 0x0 ;  /* 0x00000000ff037424 */ /* 0x000fe400078e00ff */
[----:B------:R-:W-:Y:S02]  /*0550*/  IMAD.MOV.U32 R11, RZ, RZ, R5 ;  /* 0x000000ffff0b7224 */ /* 0x000fe400078e0005 */
[----:B------:R-:W-:Y:S05]  /*0560*/  RET.REL.NODEC R2 `(_Z5recipPdS_) ;  /* 0xfffffff802a47950 */ /* 0x000fea0003c3ffff */
        .weak           $__internal_1_$__cuda_sm20_rcp_rd_f64
        .type           $__internal_1_$__cuda_sm20_rcp_rd_f64,@function
        .size           $__internal_1_$__cuda_sm20_rcp_rd_f64,($__internal_2_$__cuda_sm20_rcp_ru_f64 - $__internal_1_$__cuda_sm20_rcp_rd_f64)
$__internal_1_$__cuda_sm20_rcp_rd_f64:
[----:B------:R-:W-:Y:S02]  /*0570*/  IMAD.SHL.U32 R2, R5, 0x2, RZ ;  /* 0x0000000205027824 */ /* 0x000fe400078e00ff */
[----:B------:R-:W-:Y:S02]  /*0580*/  IMAD.MOV.U32 R9, RZ, RZ, R4 ;  /* 0x000000ffff097224 */ /* 0x000fe400078e0004 */
[----:B------:R-:W-:Y:S01]  /*0590*/  IMAD.MOV.U32 R8, RZ, RZ, R5 ;  /* 0x000000ffff087224 */ /* 0x000fe200078e0005 */
[----:B------:R-:W-:-:S05]  /*05a0*/  SHF.R.U32.HI R2, RZ, 0x15, R2 ;  /* 0x00000015ff027819 */ /* 0x000fca0000011602 */
[----:B------:R-:W-:-:S05]  /*05b0*/  VIADD R3, R2, 0xffffffff ;  /* 0xffffffff02037836 */ /* 0x000fca0000000000 */
[----:B------:R-:W-:-:S13]  /*05c0*/  ISETP.GT.U32.AND P0, PT, R3, 0x7fd, PT ;  /* 0x000007fd0300780c */ /* 0x000fda0003f04070 */
[----:B------:R-:W-:Y:S05]  /*05d0*/  @!P0 BRA `(.L_x_4) ;  /* 0x0000000000508947 */ /* 0x000fea0003800000 */
[----:B------:R-:W-:-:S14]  /*05e0*/  DSETP.GTU.AND P0, PT, |R4|, +INF , PT ;  /* 0x7ff000000400742a */ /* 0x000fdc0003f0c200 */
[----:B------:R-:W-:Y:S01]  /*05f0*/  @P0 LOP3.LUT R7, R5, 0x80000, RZ, 0xfc, !PT ;  /* 0x0008000005070812 */ /* 0x000fe200078efcff */
[----:B------:R-:W-:Y:S01]  /*0600*/  @P0 IMAD.MOV.U32 R6, RZ, RZ, R9 ;  /* 0x000000ffff060224 */ /* 0x000fe200078e0009 */
[----:B------:R-:W-:Y:S06]  /*0610*/  @P0 BRA `(.L_x_5) ;  /* 0x0000000400300947 */ /* 0x000fec0003800000 */
[----:B------:R-:W-:-:S14]  /*0620*/  DSETP.NEU.AND P0, PT, |R4|, +INF , PT ;  /* 0x7ff000000400742a */ /* 0x000fdc0003f0d200 */
[----:B------:R-:W-:Y:S01]  /*0630*/  @!P0 LOP3.LUT R7, R5, 0x80000000, RZ, 0xc0, !PT ;  /* 0x8000000005078812 */ /* 0x000fe200078ec0ff */
[----:B------:R-:W-:Y:S01]  /*0640*/  @!P0 IMAD.MOV.U32 R6, RZ, RZ, RZ ;  /* 0x000000ffff068224 */ /* 0x000fe200078e00ff */
[----:B------:R-:W-:Y:S06]  /*0650*/  @!P0 BRA `(.L_x_5) ;  /* 0x0000000400208947 */ /* 0x000fec0003800000 */
[----:B------:R-:W-:-:S14]  /*0660*/  DSETP.NEU.AND P0, PT, R4, RZ, PT ;  /* 0x000000ff0400722a */ /* 0x000fdc0003f0d000 */
[----:B------:R-:W-:-:S04]  /*0670*/  @!P0 LOP3.LUT R6, R5, 0x80000000, RZ, 0xc0, !PT ;  /* 0x8000000005068812 */ /* 0x000fc800078ec0ff */
[----:B------:R-:W-:Y:S01]  /*0680*/  @!P0 LOP3.LUT R7, R6, 0x7ff00000, RZ, 0xfc, !PT ;  /* 0x7ff0000006078812 */ /* 0x000fe200078efcff */
[----:B------:R-:W-:Y:S01]  /*0690*/  @!P0 IMAD.MOV.U32 R6, RZ, RZ, RZ ;  /* 0x000000ffff068224 */ /* 0x000fe200078e00ff */
[----:B------:R-:W-:Y:S06]  /*06a0*/  @!P0 BRA `(.L_x_5) ;  /* 0x00000004000c8947 */ /* 0x000fec0003800000 */
[----:B------:R-:W-:-:S13]  /*06b0*/  ISETP.GE.AND P0, PT, R3, RZ, PT ;  /* 0x000000ff0300720c */ /* 0x000fda0003f06270 */
[----:B------:R-:W-:Y:S01]  /*06c0*/  @!P0 DMUL R4, R4, 1.80143985094819840000e+16 ;  /* 0x4350000004048828 */ /* 0x000fe20000000000 */
[----:B------:R-:W-:Y:S02]  /*06d0*/  @!P0 IMAD.MOV.U32 R3, RZ, RZ, 0x36 ;  /* 0x00000036ff038424 */ /* 0x000fe400078e00ff */
[----:B------:R-:W-:-:S07]  /*06e0*/  @P0 IMAD.MOV.U32 R3, RZ, RZ, RZ ;  /* 0x000000ffff030224 */ /* 0x000fce00078e00ff */
[----:B------:R-:W-:Y:S02]  /*06f0*/  @!P0 IMAD.MOV.U32 R9, RZ, RZ, R4 ;  /* 0x000000ffff098224 */ /* 0x000fe400078e0004 */
[----:B------:R-:W-:Y:S01]  /*0700*/  @!P0 IMAD.MOV.U32 R8, RZ, RZ, R5 ;  /* 0x000000ffff088224 */ /* 0x000fe200078e0005 */
[----:B------:R-:W-:Y:S06]  /*0710*/  BRA `(.L_x_6) ;  /* 0x0000000000047947 */ /* 0x000fec0003800000 */
.L_x_4:
[----:B------:R-:W-:-:S07]  /*0720*/  MOV R3, RZ ;  /* 0x000000ff00037202 */ /* 0x000fce0000000f00 */
.L_x_6:
[----:B------:R-:W-:Y:S02]  /*0730*/  VIADD R7, R2, 0xfffffc01 ;  /* 0xfffffc0102077836 */ /* 0x000fe40000000000 */
[----:B------:R-:W-:Y:S02]  /*0740*/  IMAD.MOV.U32 R6, RZ, RZ, R9 ;  /* 0x000000ffff067224 */ /* 0x000fe400078e0009 */
[----:B------:R-:W-:Y:S02]  /*0750*/  IMAD R7, R7, -0x100000, R8 ;  /* 0xfff0000007077824 */ /* 0x000fe400078e0208 */
[----:B------:R-:W-:Y:S02]  /*0760*/  IMAD.MOV.U32 R4, RZ, RZ, 0x1 ;  /* 0x00000001ff047424 */ /* 0x000fe400078e00ff */
[----:B------:R-:W0:Y:S04]  /*0770*/  MUFU.RCP64H R5, R7 ;  /* 0x0000000700057308 */ /* 0x000e280000001800 */
[----:B0-----:R-:W-:-:S08]  /*0780*/  DFMA R8, -R6, R4, 1 ;  /* 0x3ff000000608742b */ /* 0x001fd00000000104 */
[-C--:B------:R-:W-:Y:S02]  /*0790*/  DFMA R10, R4, R8.reuse, R4 ;  /* 0x00000008040a722b */ /* 0x080fe40000000004 */
[----:B------:R-:W-:-:S08]  /*07a0*/  DMUL R12, R8, R8 ;  /* 0x00000008080c7228 */ /* 0x000fd00000000000 */
[----:B------:R-:W-:-:S08]  /*07b0*/  DFMA R12, R10, R12, R10 ;  /* 0x0000000c0a0c722b */ /* 0x000fd0000000000a */
[-C--:B------:R-:W-:Y:S02]  /*07c0*/  DFMA R10, -R6, R12.reuse, 1 ;  /* 0x3ff00000060a742b */ /* 0x080fe4000000010c */
[----:B------:R-:W-:-:S06]  /*07d0*/  DFMA R4, R8, R12, R4 ;  /* 0x0000000c0804722b */ /* 0x000fcc0000000004 */
[----:B------:R-:W-:Y:S02]  /*07e0*/  DFMA R8, R12, R10, R12 ;  /* 0x0000000a0c08722b */ /* 0x000fe4000000000c */
[----:B------:R-:W-:-:S08]  /*07f0*/  DFMA R10, -R6, R4, 1 ;  /* 0x3ff00000060a742b */ /* 0x000fd00000000104 */
[----:B------:R-:W-:-:S10]  /*0800*/  DFMA.RM R6, R8, R10, R4 ;  /* 0x0000000a0806722b */ /* 0x000fd40000004004 */
[----:B------:R-:W-:-:S05]  /*0810*/  IMAD.SHL.U32 R12, R7, 0x2, RZ ;  /* 0x00000002070c7824 */ /* 0x000fca00078e00ff */
[----:B------:R-:W-:-:S04]  /*0820*/  SHF.R.U32.HI R12, RZ, 0x15, R12 ;  /* 0x00000015ff0c7819 */ /* 0x000fc8000001160c */
[----:B------:R-:W-:-:S05]  /*0830*/  IADD3 R17, PT, PT, R3, R12, -R2 ;  /* 0x0000000c03117210 */ /* 0x000fca0007ffe802 */
[----:B------:R-:W-:-:S05]  /*0840*/  VIADD R2, R17, 0x3fe ;  /* 0x000003fe11027836 */ /* 0x000fca0000000000 */
[----:B------:R-:W-:-:S13]  /*0850*/  ISETP.GT.U32.AND P0, PT, R2, 0x7fd, PT ;  /* 0x000007fd0200780c */ /* 0x000fda0003f04070 */
[----:B------:R-:W-:Y:S01]  /*0860*/  @!P0 IADD3 R13, PT, PT, R17, 0x3ff, -R12 ;  /* 0x000003ff110d8810 */ /* 0x000fe20007ffe80c */
[----:B------:R-:W-:-:S04]  /*0870*/  @!P0 IMAD.MOV.U32 R12, RZ, RZ, R6 ;  /* 0x000000ffff0c8224 */ /* 0x000fc800078e0006 */
[----:B------:R-:W-:Y:S01]  /*0880*/  @!P0 IMAD R13, R13, 0x100000, R7 ;  /* 0x001000000d0d8824 */ /* 0x000fe200078e0207 */
[----:B------:R-:W-:Y:S06]  /*0890*/  @!P0 BRA `(.L_x_7) ;  /* 0x0000000000888947 */ /* 0x000fec0003800000 */
[----:B------:R-:W-:Y:S02]  /*08a0*/  ISETP.GT.AND P1, PT, R17, 0x3ff, PT ;  /* 0x000003ff1100780c */ /* 0x000fe40003f24270 */
[----:B------:R-:W-:-:S11]  /*08b0*/  LOP3.LUT P0, R3, R7, 0x80000000, RZ, 0xc0, !PT ;  /* 0x8000000007037812 */ /* 0x000fd6000780c0ff */
[----:B------:R-:W-:Y:S01]  /*08c0*/  @P1 IMAD.MOV.U32 R12, RZ, RZ, -0x100000 ;  /* 0xfff00000ff0c1424 */ /* 0x000fe200078e00ff */
[----:B------:R-:W-:-:S04]  /*08d0*/  @P1 ISETP.NE.AND P2, PT, R3, RZ, PT ;  /* 0x000000ff0300120c */ /* 0x000fc80003f45270 */
[----:B------:R-:W-:Y:S02]  /*08e0*/  @P1 SEL R13, R12, 0x7fefffff, P0 ;  /* 0x7fefffff0c0d1807 */ /* 0x000fe40000000000 */
[----:B------:R-:W-:Y:S01]  /*08f0*/  @P1 SEL R12, RZ, 0xffffffff, P2 ;  /* 0xffffffffff0c1807 */ /* 0x000fe20001000000 */
[----:B------:R-:W-:Y:S06]  /*0900*/  @P1 BRA `(.L_x_7) ;  /* 0x00000000006c1947 */ /* 0x000fec0003800000 */
[----:B------:R-:W-:Y:S02]  /*0910*/  ISETP.GE.AND P1, PT, R17, -0x434, PT ;  /* 0xfffffbcc1100780c */ /* 0x000fe40003f26270 */
[----:B------:R-:W-:-:S11]  /*0920*/  SEL R16, RZ, 0x1, !P0 ;  /* 0x00000001ff107807 */ /* 0x000fd60004000000 */
[----:B------:R-:W-:Y:S02]  /*0930*/  @!P1 IMAD.MOV.U32 R12, RZ, RZ, R16 ;  /* 0x000000ffff0c9224 */ /* 0x000fe400078e0010 */
[----:B------:R-:W-:Y:S01]  /*0940*/  @!P1 IMAD.MOV.U32 R13, RZ, RZ, R3 ;  /* 0x000000ffff0d9224 */ /* 0x000fe200078e0003 */
[----:B------:R-:W-:Y:S06]  /*0950*/  @!P1 BRA `(.L_x_7) ;  /* 0x0000000000589947 */ /* 0x000fec0003800000 */
[CCC-:B------:R-:W-:Y:S01]  /*0960*/  DFMA.RZ R12, R8.reuse, R10.reuse, R4.reuse ;  /* 0x0000000a080c722b */ /* 0x1c0fe2000000c004 */
[----:B------:R-:W-:Y:S01]  /*0970*/  VIADD R15, R17, 0x43e ;  /* 0x0000043e110f7836 */ /* 0x000fe20000000000 */
[----:B------:R-:W-:-:S08]  /*0980*/  DFMA.RP R4, R8, R10, R4 ;  /* 0x0000000a0804722b */ /* 0x000fd00000008004 */
[----:B------:R-:W-:Y:S02]  /*0990*/  LOP3.LUT R14, R13, 0xfffff, RZ, 0xc0, !PT ;  /* 0x000fffff0d0e7812 */ /* 0x000fe400078ec0ff */
[-C--:B------:R-:W-:Y:S02]  /*09a0*/  SHF.L.U32 R2, R12, R15.reuse, RZ ;  /* 0x0000000f0c027219 */ /* 0x080fe400000006ff */
[----:B------:R-:W-:Y:S02]  /*09b0*/  LOP3.LUT R14, R14, 0x100000, RZ, 0xfc, !PT ;  /* 0x001000000e0e7812 */ /* 0x000fe400078efcff */
[----:B------:R-:W-:Y:S02]  /*09c0*/  ISETP.NE.U32.AND P0, PT, R2, RZ, PT ;  /* 0x000000ff0200720c */ /* 0x000fe40003f05070 */
[----:B------:R-:W-:-:S04]  /*09d0*/  SHF.L.U64.HI R15, R12, R15, R14 ;  /* 0x0000000f0c0f7219 */ /* 0x000fc8000001020e */
[----:B------:R-:W-:-:S13]  /*09e0*/  ISETP.NE.AND.EX P0, PT, R15, RZ, PT, P0 ;  /* 0x000000ff0f00720c */ /* 0x000fda0003f05300 */
[----:B------:R-:W-:Y:S01]  /*09f0*/  DSETP.NE.OR P0, PT, R6, R4, P0 ;  /* 0x000000040600722a */ /* 0x000fe20000705400 */
[----:B------:R-:W-:-:S05]  /*0a00*/  IADD3 R5, PT, PT, -R17, -0x3fe, RZ ;  /* 0xfffffc0211057810 */ /* 0x000fca0007ffe1ff */
[----:B------:R-:W-:Y:S02]  /*0a10*/  SEL R2, RZ, 0x1, !P0 ;  /* 0x00000001ff027807 */ /* 0x000fe40004000000 */
[-CC-:B------:R-:W-:Y:S02]  /*0a20*/  SHF.R.S64 R13, R12, R5.reuse, R14.reuse ;  /* 0x000000050c0d7219 */ /* 0x180fe4000000100e */
[----:B------:R-:W-:Y:S02]  /*0a30*/  LOP3.LUT R2, R16, R2, RZ, 0xc0, !PT ;  /* 0x0000000210027212 */ /* 0x000fe400078ec0ff */
[----:B------:R-:W-:Y:S02]  /*0a40*/  SHF.R.S32.HI R5, RZ, R5, R14 ;  /* 0x00000005ff057219 */ /* 0x000fe4000001140e */
[----:B------:R-:W-:Y:S01]  /*0a50*/  IADD3 R12, P0, PT, R13, 0x1, RZ ;  /* 0x000000010d0c7810 */ /* 0x000fe20007f1e0ff */
[----:B------:R-:W-:-:S04]  /*0a60*/  IMAD.MOV R4, RZ, RZ, -R2 ;  /* 0x000000ffff047224 */ /* 0x000fc800078e0a02 */
[----:B------:R-:W-:Y:S01]  /*0a70*/  IMAD.X R2, RZ, RZ, R5, P0 ;  /* 0x000000ffff027224 */ /* 0x000fe200000e0605 */
[----:B------:R-:W-:-:S04]  /*0a80*/  ISETP.GE.AND P0, PT, R4, RZ, PT ;  /* 0x000000ff0400720c */ /* 0x000fc80003f06270 */
[----:B------:R-:W-:Y:S02]  /*0a90*/  SEL R2, R5, R2, P0 ;  /* 0x0000000205027207 */ /* 0x000fe40000000000 */
[----:B------:R-:W-:Y:S02]  /*0aa0*/  SEL R12, R13, R12, P0 ;  /* 0x0000000c0d0c7207 */ /* 0x000fe40000000000 */
[----:B------:R-:W-:-:S07]  /*0ab0*/  LOP3.LUT R13, R2, R3, RZ, 0xfc, !PT ;  /* 0x00000003020d7212 */ /* 0x000fce00078efcff */
.L_x_7:
[----:B------:R-:W-:Y:S01]  /*0ac0*/  IMAD.MOV.U32 R6, RZ, RZ, R12 ;  /* 0x000000ffff067224 */ /* 0x000fe200078e000c */
[----:B------:R-:W-:-:S07]  /*0ad0*/  MOV R7, R13 ;  /* 0x0000000d00077202 */ /* 0x000fce0000000f00 */
.L_x_5:
[----:B------:R-:W-:Y:S02]  /*0ae0*/  IMAD.MOV.U32 R2, RZ, RZ, R0 ;  /* 0x000000ffff027224 */ /* 0x000fe400078e0000 */
[----:B------:R-:W-:Y:S02]  /*0af0*/  IMAD.MOV.U32 R3, RZ, RZ, 0x0 ;  /* 0x00000000ff037424 */ /* 0x000fe400078e00ff */
[----:B------:R-:W-:Y:S02]  /*0b00*/  IMAD.MOV.U32 R8, RZ, RZ, R6 ;  /* 0x000000ffff087224 */ /* 0x000fe400078e0006 */
[----:B------:R-:W-:Y:S01]  /*0b10*/  IMAD.MOV.U32 R9, RZ, RZ, R7 ;  /* 0x000000ffff097224 */ /* 0x000fe200078e0007 */
[----:B------:R-:W-:Y:S06]  /*0b20*/  RET.REL.NODEC R2 `(_Z5recipPdS_) ;  /* 0xfffffff402347950 */ /* 0x000fec0003c3ffff */
        .weak           $__internal_2_$__cuda_sm20_rcp_ru_f64
        .type           $__internal_2_$__cuda_sm20_rcp_ru_f64,@function
        .size           $__internal_2_$__cuda_sm20_rcp_ru_f64,($__internal_3_$__cuda_sm20_rcp_rz_f64 - $__internal_2_$__cuda_sm20_rcp_ru_f64)
$__internal_2_$__cuda_sm20_rcp_ru_f64:
        /* <DEDUP_REMOVED lines=22> */
[----:B------:R-:W-:Y:S01]  /*0c90*/  @!P0 IMAD.MOV.U32 R3, RZ, RZ, 0x36 ;  /* 0x00000036ff038424 */ /* 0x000fe200078e00ff */
[----:B------:R-:W-:-:S08]  /*0ca0*/  @P0 MOV R3, RZ ;  /* 0x000000ff00030202 */ /* 0x000fd00000000f00 */
[----:B------:R-:W-:Y:S02]  /*0cb0*/  @!P0 IMAD.MOV.U32 R9, RZ, RZ, R4 ;  /* 0x000000ffff098224 */ /* 0x000fe400078e0004 */
[----:B------:R-:W-:Y:S01]  /*0cc0*/  @!P0 IMAD.MOV.U32 R8, RZ, RZ, R5 ;  /* 0x000000ffff088224 */ /* 0x000fe200078e0005 */
[----:B------:R-:W-:Y:S06]  /*0cd0*/  BRA `(.L_x_10) ;  /* 0x0000000000047947 */ /* 0x000fec0003800000 */
.L_x_8:
[----:B------:R-:W-:-:S07]  /*0ce0*/  IMAD.MOV.U32 R3, RZ, RZ, RZ ;  /* 0x000000ffff037224 */ /* 0x000fce00078e00ff */
.L_x_10:
        /* <DEDUP_REMOVED lines=13> */
[----:B------:R-:W-:-:S10]  /*0dc0*/  DFMA.RP R6, R8, R10, R4 ;  /* 0x0000000a0806722b */ /* 0x000fd40000008004 */
        /* <DEDUP_REMOVED lines=10> */
[----:B------:R-:W-:-:S11]  /*0e70*/  LOP3.LUT R3, R7, 0x80000000, RZ, 0xc0, !PT ;  /* 0x8000000007037812 */ /* 0x000fd600078ec0ff */
[----:B------:R-:W-:Y:S01]  /*0e80*/  @P1 IMAD.MOV.U32 R12, RZ, RZ, -0x100001 ;  /* 0xffefffffff0c1424 */ /* 0x000fe200078e00ff */
[----:B------:R-:W-:-:S04]  /*0e90*/  @P1 ISETP.NE.AND P0, PT, R3, RZ, PT ;  /* 0x000000ff0300120c */ /* 0x000fc80003f05270 */
[----:B------:R-:W-:Y:S02]  /*0ea0*/  @P1 SEL R13, R12, 0x7ff00000, P0 ;  /* 0x7ff000000c0d1807 */ /* 0x000fe40000000000 */
[----:B------:R-:W-:Y:S01]  /*0eb0*/  @P1 SEL R12, RZ, 0xffffffff, !P0 ;  /* 0xffffffffff0c1807 */ /* 0x000fe20004000000 */
[----:B------:R-:W-:Y:S06]  /*0ec0*/  @P1 BRA `(.L_x_11) ;  /* 0x0000000000701947 */ /* 0x000fec0003800000 */
[----:B------:R-:W-:Y:S02]  /*0ed0*/  ISETP.GE.AND P1, PT, R17, -0x434, PT ;  /* 0xfffffbcc1100780c */ /* 0x000fe40003f26270 */
[----:B------:R-:W-:-:S04]  /*0ee0*/  ISETP.NE.AND P0, PT, R3, RZ, PT ;  /* 0x000000ff0300720c */ /* 0x000fc80003f05270 */
[----:B------:R-:W-:-:S07]  /*0ef0*/  SEL R16, RZ, 0x1, P0 ;  /* 0x00000001ff107807 */ /* 0x000fce0000000000 */
[----:B------:R-:W-:Y:S02]  /*0f00*/  @!P1 IMAD.MOV.U32 R12, RZ, RZ, R16 ;  /* 0x000000ffff0c9224 */ /* 0x000fe400078e0010 */
[----:B------:R-:W-:Y:S01]  /*0f10*/  @!P1 IMAD.MOV.U32 R13, RZ, RZ, R3 ;  /* 0x000000ffff0d9224 */ /* 0x000fe200078e0003 */
[----:B------:R-:W-:Y:S06]  /*0f20*/  @!P1 BRA `(.L_x_11) ;  /* 0x0000000000589947 */ /* 0x000fec0003800000 */
[CCC-:B------:R-:W-:Y:S01]  /*0f30*/  DFMA.RZ R12, R8.reuse, R10.reuse, R4.reuse ;  /* 0x0000000a080c722b */ /* 0x1c0fe2000000c004 */
[----:B------:R-:W-:Y:S01]  /*0f40*/  VIADD R15, R17, 0x43e ;  /* 0x0000043e110f7836 */ /* 0x000fe20000000000 */
[----:B------:R-:W-:-:S08]  /*0f50*/  DFMA.RM R4, R8, R10, R4 ;  /* 0x0000000a0804722b */ /* 0x000fd00000004004 */
        /* <DEDUP_REMOVED lines=19> */
.L_x_11:
[----:B------:R-:W-:Y:S01]  /*1090*/  MOV R6, R12 ;  /* 0x0000000c00067202 */ /* 0x000fe20000000f00 */
[----:B------:R-:W-:-:S07]  /*10a0*/  IMAD.MOV.U32 R7, RZ, RZ, R13 ;  /* 0x000000ffff077224 */ /* 0x000fce00078e000d */
.L_x_9:
[----:B------:R-:W-:Y:S02]  /*10b0*/  IMAD.MOV.U32 R2, RZ, RZ, R0 ;  /* 0x000000ffff027224 */ /* 0x000fe400078e0000 */
[----:B------:R-:W-:Y:S02]  /*10c0*/  IMAD.MOV.U32 R3, RZ, RZ, 0x0 ;  /* 0x00000000ff037424 */ /* 0x000fe400078e00ff */
[----:B------:R-:W-:Y:S02]  /*10d0*/  IMAD.MOV.U32 R8, RZ, RZ, R6 ;  /* 0x000000ffff087224 */ /* 0x000fe400078e0006 */
[----:B------:R-:W-:Y:S01]  /*10e0*/  IMAD.MOV.U32 R9, RZ, RZ, R7 ;  /* 0x000000ffff097224 */ /* 0x000fe200078e0007 */
[----:B------:R-:W-:Y:S06]  /*10f0*/  RET.REL.NODEC R2 `(_Z5recipPdS_) ;  /* 0xffffffec02c07950 */ /* 0x000fec0003c3ffff */
        .weak           $__internal_3_$__cuda_sm20_rcp_rz_f64
        .type           $__internal_3_$__cuda_sm20_rcp_rz_f64,@function
        .size           $__internal_3_$__cuda_sm20_rcp_rz_f64,(.L_x_20 - $__internal_3_$__cuda_sm20_rcp_rz_f64)
$__internal_3_$__cuda_sm20_rcp_rz_f64:
        /* <DEDUP_REMOVED lines=24> */
[----:B------:R-:W-:Y:S01]  /*1280*/  @!P0 IMAD.MOV.U32 R9, RZ, RZ, R4 ;  /* 0x000000ffff098224 */ /* 0x000fe200078e0004 */
[----:B------:R-:W-:Y:S01]  /*1290*/  @!P0 MOV R8, R5 ;  /* 0x0000000500088202 */ /* 0x000fe20000000f00 */
[----:B------:R-:W-:Y:S06]  /*12a0*/  BRA `(.L_x_14) ;  /* 0x0000000000047947 */ /* 0x000fec0003800000 */
.L_x_12:
[----:B------:R-:W-:-:S07]  /*12b0*/  IMAD.MOV.U32 R3, RZ, RZ, RZ ;  /* 0x000000ffff037224 */ /* 0x000fce00078e00ff */
.L_x_14:
        /* <DEDUP_REMOVED lines=13> */
[----:B------:R-:W-:-:S10]  /*1390*/  DFMA.RZ R4, R10, R8, R6 ;  /* 0x000000080a04722b */ /* 0x000fd4000000c006 */
        /* <DEDUP_REMOVED lines=9> */
[----:B------:R-:W-:-:S13]  /*1430*/  ISETP.GT.AND P0, PT, R9, 0x3ff, PT ;  /* 0x000003ff0900780c */ /* 0x000fda0003f04270 */
[----:B------:R-:W-:Y:S02]  /*1440*/  @P0 IMAD.MOV.U32 R6, RZ, RZ, -0x1 ;  /* 0xffffffffff060424 */ /* 0x000fe400078e00ff */
[----:B------:R-:W-:Y:S01]  /*1450*/  @P0 IMAD.MOV.U32 R7, RZ, RZ, 0x7fefffff ;  /* 0x7fefffffff070424 */ /* 0x000fe200078e00ff */
[----:B------:R-:W-:Y:S06]  /*1460*/  @P0 BRA `(.L_x_15) ;  /* 0x00000000001c0947 */ /* 0x000fec0003800000 */
[----:B------:R-:W-:-:S13]  /*1470*/  ISETP.GE.AND P0, PT, R9, -0x434, PT ;  /* 0xfffffbcc0900780c */ /* 0x000fda0003f06270 */
[----:B------:R-:W-:Y:S02]  /*1480*/  @P0 LOP3.LUT R2, R5, 0xfffff, RZ, 0xc0, !PT ;  /* 0x000fffff05020812 */ /* 0x000fe400078ec0ff */
[----:B------:R-:W-:Y:S02]  /*1490*/  @!P0 CS2R R6, SRZ ;  /* 0x0000000000068805 */ /* 0x000fe4000001ff00 */
[----:B------:R-:W-:Y:S02]  /*14a0*/  @P0 IADD3 R3, PT, PT, -R9, -0x3fe, RZ ;  /* 0xfffffc0209030810 */ /* 0x000fe40007ffe1ff */
[----:B------:R-:W-:-:S04]  /*14b0*/  @P0 LOP3.LUT R2, R2, 0x100000, RZ, 0xfc, !PT ;  /* 0x0010000002020812 */ /* 0x000fc800078efcff */
[-CC-:B------:R-:W-:Y:S02]  /*14c0*/  @P0 SHF.R.S64 R6, R4, R3.reuse, R2.reuse ;  /* 0x0000000304060219 */ /* 0x180fe40000001002 */
[----:B------:R-:W-:-:S07]  /*14d0*/  @P0 SHF.R.S32.HI R7, RZ, R3, R2 ;  /* 0x00000003ff070219 */ /* 0x000fce0000011402 */
.L_x_15:
[----:B------:R-:W-:-:S07]  /*14e0*/  LOP3.LUT R7, R7, 0x80000000, R5, 0xf8, !PT ;  /* 0x8000000007077812 */ /* 0x000fce00078ef805 */
.L_x_13:
[----:B------:R-:W-:Y:S02]  /*14f0*/  IMAD.MOV.U32 R2, RZ, RZ, R0 ;  /* 0x000000ffff027224 */ /* 0x000fe400078e0000 */
[----:B------:R-:W-:-:S04]  /*1500*/  IMAD.MOV.U32 R3, RZ, RZ, 0x0 ;  /* 0x00000000ff037424 */ /* 0x000fc800078e00ff */
[----:B------:R-:W-:Y:S05]  /*1510*/  RET.REL.NODEC R2 `(_Z5recipPdS_) ;  /* 0xffffffe802b87950 */ /* 0x000fea0003c3ffff */
.L_x_16:
[----:B------:R-:W-:-:S00]  /*1520*/  BRA `(.L_x_16) ;  /* 0xfffffffc00fc7947 */ /* 0x000fc0000383ffff */
[----:B------:R-:W-:-:S00]  /*1530*/  NOP ;  /* 0x0000000000007918 */ /* 0x000fc00000000000 */
        /* <DEDUP_REMOVED lines=12> */
.L_x_20:


//--------------------- .nv.shared.reserved.0     --------------------------
	.section	.nv.shared.reserved.0,"aw",@nobits
	.weak		__nv_reservedSMEM_offset_0_alias
	.size		__nv_reservedSMEM_offset_0_alias, 0, 64
	.other		__nv_reservedSMEM_offset_0_alias,@"STO_CUDA_RESERVED_SHARED STV_DEFAULT"
__nv_reservedSMEM_offset_0_alias:
	.zero		0
	.zero		64


//--------------------- .nv.constant0._Z5recipPdS_ --------------------------
	.section	.nv.constant0._Z5recipPdS_,"a",@progbits
	.sectionflags	@""
	.align	4
.nv.constant0._Z5recipPdS_:
	.zero		912


//--------------------- SYMBOLS --------------------------

	.type		.nv.reservedSmem.offset0,@object
	.size		.nv.reservedSmem.offset0,0x4
